//
// Generated by NVIDIA NVVM Compiler
//
// Compiler Build ID: CL-36424714
// Cuda compilation tools, release 13.0, V13.0.88
// Based on NVVM 20.0.0
//

.version 9.0
.target sm_100
.address_size 64

	// .globl	_Z29multiply_matrices_elementwisePiS_S_

.visible .entry _Z29multiply_matrices_elementwisePiS_S_(
	.param .u64 .ptr .align 1 _Z29multiply_matrices_elementwisePiS_S__param_0,
	.param .u64 .ptr .align 1 _Z29multiply_matrices_elementwisePiS_S__param_1,
	.param .u64 .ptr .align 1 _Z29multiply_matrices_elementwisePiS_S__param_2
)
{
	.reg .pred 	%p<4>;
	.reg .b32 	%r<20>;
	.reg .b64 	%rd<13>;

	ld.param.u64 	%rd1, [_Z29multiply_matrices_elementwisePiS_S__param_0];
	ld.param.u64 	%rd2, [_Z29multiply_matrices_elementwisePiS_S__param_1];
	ld.param.u64 	%rd3, [_Z29multiply_matrices_elementwisePiS_S__param_2];
	mov.u32 	%r3, %ctaid.y;
	mov.u32 	%r4, %ntid.y;
	mov.u32 	%r5, %tid.y;
	mad.lo.s32 	%r1, %r3, %r4, %r5;
	mov.u32 	%r6, %ctaid.x;
	mov.u32 	%r7, %ntid.x;
	mov.u32 	%r8, %tid.x;
	mad.lo.s32 	%r2, %r6, %r7, %r8;
	setp.gt.u32 	%p1, %r1, 2;
	setp.gt.s32 	%p2, %r2, 2;
	or.pred  	%p3, %p1, %p2;
	@%p3 bra 	$L__BB0_2;
	cvta.to.global.u64 	%rd4, %rd3;
	cvta.to.global.u64 	%rd5, %rd1;
	cvta.to.global.u64 	%rd6, %rd2;
	mul.lo.s32 	%r9, %r1, 3;
	mul.wide.u32 	%rd7, %r9, 4;
	add.s64 	%rd8, %rd5, %rd7;
	ld.global.u32 	%r10, [%rd8];
	mul.wide.s32 	%rd9, %r2, 4;
	add.s64 	%rd10, %rd6, %rd9;
	ld.global.u32 	%r11, [%rd10];
	mul.lo.s32 	%r12, %r11, %r10;
	ld.global.u32 	%r13, [%rd8+4];
	ld.global.u32 	%r14, [%rd10+12];
	mad.lo.s32 	%r15, %r14, %r13, %r12;
	ld.global.u32 	%r16, [%rd8+8];
	ld.global.u32 	%r17, [%rd10+24];
	mad.lo.s32 	%r18, %r17, %r16, %r15;
	add.s32 	%r19, %r9, %r2;
	mul.wide.s32 	%rd11, %r19, 4;
	add.s64 	%rd12, %rd4, %rd11;
	st.global.u32 	[%rd12], %r18;
$L__BB0_2:
	ret;

}


// ===== COMPILED SASS (sm_100) =====

	.target	sm_100

	.elftype	@"ET_EXEC"


//--------------------- .note.nv.tkinfo           --------------------------
	.section	.note.nv.tkinfo,"",@"SHT_NOTE"
	.sectionflags	@"SHF_NOTE_NV_TKINFO"
	.tkinfo
        /*0018*/ 	.word	0x00000002
        /*0030*/ 	.string	""
        /*0030*/ 	.string	"ptxas"
        /*0030*/ 	.string	"Cuda compilation tools, release 13.0, V13.0.88"
        /*0030*/ 	.string	"Build cuda_13.0.r13.0/compiler.36424714_0"
        /*0030*/ 	.string	"-arch sm_100 -m 64 "



//--------------------- .note.nv.cuinfo           --------------------------
	.section	.note.nv.cuinfo,"",@"SHT_NOTE"
	.sectionflags	@"SHF_NOTE_NV_CUINFO"
        /*0018*/ 	.short	0x0002
        /*001a*/ 	.short	0x0064
        /*001c*/ 	.short	0x0082
	.zero		2


//--------------------- .nv.info                  --------------------------
	.section	.nv.info,"",@"SHT_CUDA_INFO"
	.align	4


	//----- nvinfo : EIATTR_REGCOUNT
	.align		4
        /*0000*/ 	.byte	0x04, 0x2f
        /*0002*/ 	.short	(.L_1 - .L_0)
	.align		4
.L_0:
        /*0004*/ 	.word	index@(_Z29multiply_matrices_elementwisePiS_S_)
        /*0008*/ 	.word	0x00000012


	//----- nvinfo : EIATTR_FRAME_SIZE
	.align		4
.L_1:
        /*000c*/ 	.byte	0x04, 0x11
        /*000e*/ 	.short	(.L_3 - .L_2)
	.align		4
.L_2:
        /*0010*/ 	.word	index@(_Z29multiply_matrices_elementwisePiS_S_)
        /*0014*/ 	.word	0x00000000


	//----- nvinfo : EIATTR_MIN_STACK_SIZE
	.align		4
.L_3:
        /*0018*/ 	.byte	0x04, 0x12
        /*001a*/ 	.short	(.L_5 - .L_4)
	.align		4
.L_4:
        /*001c*/ 	.word	index@(_Z29multiply_matrices_elementwisePiS_S_)
        /*0020*/ 	.word	0x00000000
.L_5:


//--------------------- .nv.compat                --------------------------
	.section	.nv.compat,"",@"SHT_CUDA_COMPAT_INFO"
	.align	4
        /*0000*/ 	.byte	0x02, 0x09, 0x00, 0x00, 0x02, 0x02, 0x01, 0x00, 0x02, 0x05, 0x05, 0x00, 0x03, 0x07, 0x01, 0x01
        /*0010*/ 	.byte	0x02, 0x03, 0x00, 0x00, 0x02, 0x06, 0x01, 0x00, 0x04, 0x0b, 0x08, 0x00, 0x09, 0x00, 0x00, 0x00
        /*0020*/ 	.byte	0x00, 0x00, 0x00, 0x00


//--------------------- .nv.info._Z29multiply_matrices_elementwisePiS_S_ --------------------------
	.section	.nv.info._Z29multiply_matrices_elementwisePiS_S_,"",@"SHT_CUDA_INFO"
	.sectionflags	@""
	.align	4


	//----- nvinfo : EIATTR_CUDA_API_VERSION
	.align		4
        /*0000*/ 	.byte	0x04, 0x37
        /*0002*/ 	.short	(.L_7 - .L_6)
.L_6:
        /*0004*/ 	.word	0x00000082


	//----- nvinfo : EIATTR_KPARAM_INFO
	.align		4
.L_7:
        /*0008*/ 	.byte	0x04, 0x17
        /*000a*/ 	.short	(.L_9 - .L_8)
.L_8:
        /*000c*/ 	.word	0x00000000
        /*0010*/ 	.short	0x0002
        /*0012*/ 	.short	0x0010
        /*0014*/ 	.byte	0x00, 0xf5, 0x21, 0x00


	//----- nvinfo : EIATTR_KPARAM_INFO
	.align		4
.L_9:
        /*0018*/ 	.byte	0x04, 0x17
        /*001a*/ 	.short	(.L_11 - .L_10)
.L_10:
        /*001c*/ 	.word	0x00000000
        /*0020*/ 	.short	0x0001
        /*0022*/ 	.short	0x0008
        /*0024*/ 	.byte	0x00, 0xf5, 0x21, 0x00


	//----- nvinfo : EIATTR_KPARAM_INFO
	.align		4
.L_11:
        /*0028*/ 	.byte	0x04, 0x17
        /*002a*/ 	.short	(.L_13 - .L_12)
.L_12:
        /*002c*/ 	.word	0x00000000
        /*0030*/ 	.short	0x0000
        /*0032*/ 	.short	0x0000
        /*0034*/ 	.byte	0x00, 0xf5, 0x21, 0x00


	//----- nvinfo : EIATTR_SPARSE_MMA_MASK
	.align		4
.L_13:
        /*0038*/ 	.byte	0x03, 0x50
        /*003a*/ 	.short	0x0000


	//----- nvinfo : EIATTR_MAXREG_COUNT
	.align		4
        /*003c*/ 	.byte	0x03, 0x1b
        /*003e*/ 	.short	0x00ff


	//----- nvinfo : EIATTR_MERCURY_ISA_VERSION
	.align		4
        /*0040*/ 	.byte	0x03, 0x5f
        /*0042*/ 	.short	0x0101


	//----- nvinfo : EIATTR_VRC_CTA_INIT_COUNT
	.align		4
        /*0044*/ 	.byte	0x02, 0x4a
	.zero		1
	.zero		1


	//----- nvinfo : EIATTR_EXIT_INSTR_OFFSETS
	.align		4
        /*0048*/ 	.byte	0x04, 0x1c
        /*004a*/ 	.short	(.L_15 - .L_14)


	//   ....[0]....
.L_14:
        /*004c*/ 	.word	0x000000b0


	//   ....[1]....
        /*0050*/ 	.word	0x000001f0


	//----- nvinfo : EIATTR_CBANK_PARAM_SIZE
	.align		4
.L_15:
        /*0054*/ 	.byte	0x03, 0x19
        /*0056*/ 	.short	0x0018


	//----- nvinfo : EIATTR_PARAM_CBANK
	.align		4
        /*0058*/ 	.byte	0x04, 0x0a
        /*005a*/ 	.short	(.L_17 - .L_16)
	.align		4
.L_16:
        /*005c*/ 	.word	index@(.nv.constant0._Z29multiply_matrices_elementwisePiS_S_)
        /*0060*/ 	.short	0x0380
        /*0062*/ 	.short	0x0018


	//----- nvinfo : EIATTR_SW_WAR
	.align		4
.L_17:
        /*0064*/ 	.byte	0x04, 0x36
        /*0066*/ 	.short	(.L_19 - .L_18)
.L_18:
        /*0068*/ 	.word	0x00000008
.L_19:


//--------------------- .nv.callgraph             --------------------------
	.section	.nv.callgraph,"",@"SHT_CUDA_CALLGRAPH"
	.align	4
	.sectionentsize	8
	.align		4
        /*0000*/ 	.word	0x00000000
	.align		4
        /*0004*/ 	.word	0xffffffff
	.align		4
        /*0008*/ 	.word	0x00000000
	.align		4
        /*000c*/ 	.word	0xfffffffe
	.align		4
        /*0010*/ 	.word	0x00000000
	.align		4
        /*0014*/ 	.word	0xfffffffd
	.align		4
        /*0018*/ 	.word	0x00000000
	.align		4
        /*001c*/ 	.word	0xfffffffc


//--------------------- .text._Z29multiply_matrices_elementwisePiS_S_ --------------------------
	.section	.text._Z29multiply_matrices_elementwisePiS_S_,"ax",@progbits
	.align	128
        .global         _Z29multiply_matrices_elementwisePiS_S_
        .type           _Z29multiply_matrices_elementwisePiS_S_,@function
        .size           _Z29multiply_matrices_elementwisePiS_S_,(.L_x_1 - _Z29multiply_matrices_elementwisePiS_S_)
        .other          _Z29multiply_matrices_elementwisePiS_S_,@"STO_CUDA_ENTRY STV_DEFAULT"
_Z29multiply_matrices_elementwisePiS_S_:
.text._Z29multiply_matrices_elementwisePiS_S_:
[----:B------:R-:W-:Y:S01]  /*0000*/  LDC R1, c[0x0][0x37c] ;  /* 0x0000df00ff017b82 */ /* 0x000fe20000000800 */
[----:B------:R-:W0:Y:S07]  /*0010*/  S2R R2, SR_TID.X ;  /* 0x0000000000027919 */ /* 0x000e2e0000002100 */
[----:B------:R-:W1:Y:S01]  /*0020*/  LDC R0, c[0x0][0x364] ;  /* 0x0000d900ff007b82 */ /* 0x000e620000000800 */
[----:B------:R-:W1:Y:S07]  /*0030*/  S2R R3, SR_TID.Y ;  /* 0x0000000000037919 */ /* 0x000e6e0000002200 */
[----:B------:R-:W0:Y:S08]  /*0040*/  S2UR UR5, SR_CTAID.X ;  /* 0x00000000000579c3 */ /* 0x000e300000002500 */
[----:B------:R-:W0:Y:S08]  /*0050*/  LDC R9, c[0x0][0x360] ;  /* 0x0000d800ff097b82 */ /* 0x000e300000000800 */
[----:B------:R-:W1:Y:S01]  /*0060*/  S2UR UR4, SR_CTAID.Y ;  /* 0x00000000000479c3 */ /* 0x000e620000002600 */
[----:B0-----:R-:W-:-:S05]  /*0070*/  IMAD R9, R9, UR5, R2 ;  /* 0x0000000509097c24 */ /* 0x001fca000f8e0202 */
[----:B------:R-:W-:Y:S01]  /*0080*/  ISETP.GT.AND P0, PT, R9, 0x2, PT ;  /* 0x000000020900780c */ /* 0x000fe20003f04270 */
[----:B-1----:R-:W-:-:S05]  /*0090*/  IMAD R0, R0, UR4, R3 ;  /* 0x0000000400007c24 */ /* 0x002fca000f8e0203 */
[----:B------:R-:W-:-:S13]  /*00a0*/  ISETP.GT.U32.OR P0, PT, R0, 0x2, P0 ;  /* 0x000000020000780c */ /* 0x000fda0000704470 */
[----:B------:R-:W-:Y:S05]  /*00b0*/  @P0 EXIT ;  /* 0x000000000000094d */ /* 0x000fea0003800000 */
[----:B------:R-:W0:Y:S01]  /*00c0*/  LDC.64 R2, c[0x0][0x380] ;  /* 0x0000e000ff027b82 */ /* 0x000e220000000a00 */
[----:B------:R-:W1:Y:S01]  /*00d0*/  LDCU.64 UR4, c[0x0][0x358] ;  /* 0x00006b00ff0477ac */ /* 0x000e620008000a00 */
[----:B------:R-:W-:-:S06]  /*00e0*/  LEA R0, R0, R0, 0x1 ;  /* 0x0000000000007211 */ /* 0x000fcc00078e08ff */
[----:B------:R-:W2:Y:S08]  /*00f0*/  LDC.64 R4, c[0x0][0x388] ;  /* 0x0000e200ff047b82 */ /* 0x000eb00000000a00 */
[----:B------:R-:W3:Y:S01]  /*0100*/  LDC.64 R6, c[0x0][0x390] ;  /* 0x0000e400ff067b82 */ /* 0x000ee20000000a00 */
[----:B0-----:R-:W-:-:S05]  /*0110*/  IMAD.WIDE.U32 R2, R0, 0x4, R2 ;  /* 0x0000000400027825 */ /* 0x001fca00078e0002 */
[----:B-1----:R-:W4:Y:S01]  /*0120*/  LDG.E R8, desc[UR4][R2.64] ;  /* 0x0000000402087981 */ /* 0x002f22000c1e1900 */
[----:B--2---:R-:W-:-:S03]  /*0130*/  IMAD.WIDE R4, R9, 0x4, R4 ;  /* 0x0000000409047825 */ /* 0x004fc600078e0204 */
[----:B------:R-:W2:Y:S04]  /*0140*/  LDG.E R13, desc[UR4][R2.64+0x4] ;  /* 0x00000404020d7981 */ /* 0x000ea8000c1e1900 */
[----:B------:R-:W4:Y:S04]  /*0150*/  LDG.E R11, desc[UR4][R4.64] ;  /* 0x00000004040b7981 */ /* 0x000f28000c1e1900 */
[----:B------:R-:W2:Y:S04]  /*0160*/  LDG.E R10, desc[UR4][R4.64+0xc] ;  /* 0x00000c04040a7981 */ /* 0x000ea8000c1e1900 */
[----:B------:R-:W5:Y:S04]  /*0170*/  LDG.E R15, desc[UR4][R2.64+0x8] ;  /* 0x00000804020f7981 */ /* 0x000f68000c1e1900 */
[----:B------:R-:W5:Y:S01]  /*0180*/  LDG.E R12, desc[UR4][R4.64+0x18] ;  /* 0x00001804040c7981 */ /* 0x000f62000c1e1900 */
[----:B------:R-:W-:-:S05]  /*0190*/  IADD3 R9, PT, PT, R9, R0, RZ ;  /* 0x0000000009097210 */ /* 0x000fca0007ffe0ff */
[----:B---3--:R-:W-:-:S04]  /*01a0*/  IMAD.WIDE R6, R9, 0x4, R6 ;  /* 0x0000000409067825 */ /* 0x008fc800078e0206 */
[----:B----4-:R-:W-:-:S04]  /*01b0*/  IMAD R8, R8, R11, RZ ;  /* 0x0000000b08087224 */ /* 0x010fc800078e02ff */
[----:B--2---:R-:W-:-:S04]  /*01c0*/  IMAD R8, R13, R10, R8 ;  /* 0x0000000a0d087224 */ /* 0x004fc800078e0208 */
[----:B-----5:R-:W-:-:S05]  /*01d0*/  IMAD R15, R15, R12, R8 ;  /* 0x0000000c0f0f7224 */ /* 0x020fca00078e0208 */
[----:B------:R-:W-:Y:S01]  /*01e0*/  STG.E desc[UR4][R6.64], R15 ;  /* 0x0000000f06007986 */ /* 0x000fe2000c101904 */
[----:B------:R-:W-:Y:S05]  /*01f0*/  EXIT ;  /* 0x000000000000794d */ /* 0x000fea0003800000 */
.L_x_0:
[----:B------:R-:W-:-:S00]  /*0200*/  BRA `(.L_x_0) ;  /* 0xfffffffc00fc7947 */ /* 0x000fc0000383ffff */
[----:B------:R-:W-:-:S00]  /*0210*/  NOP ;  /* 0x0000000000007918 */ /* 0x000fc00000000000 */
        /* <DEDUP_REMOVED lines=14> */
.L_x_1:


//--------------------- .nv.shared.reserved.0     --------------------------
	.section	.nv.shared.reserved.0,"aw",@nobits
	.weak		__nv_reservedSMEM_offset_0_alias
	.size		__nv_reservedSMEM_offset_0_alias, 0, 64
	.other		__nv_reservedSMEM_offset_0_alias,@"STO_CUDA_RESERVED_SHARED STV_DEFAULT"
__nv_reservedSMEM_offset_0_alias:
	.zero		0
	.zero		64


//--------------------- .nv.constant0._Z29multiply_matrices_elementwisePiS_S_ --------------------------
	.section	.nv.constant0._Z29multiply_matrices_elementwisePiS_S_,"a",@progbits
	.sectionflags	@""
	.align	4
.nv.constant0._Z29multiply_matrices_elementwisePiS_S_:
	.zero		920


//--------------------- SYMBOLS --------------------------

	.type		.nv.reservedSmem.offset0,@object
	.size		.nv.reservedSmem.offset0,0x4
